//
// Generated by NVIDIA NVVM Compiler
//
// Compiler Build ID: CL-36424714
// Cuda compilation tools, release 13.0, V13.0.88
// Based on NVVM 20.0.0
//

.version 9.0
.target sm_100
.address_size 64

	// .globl	_Z16histogram_atomicPiS_
// _ZZ23histogram_shared_memoryPiS_E5cache has been demoted

.visible .entry _Z16histogram_atomicPiS_(
	.param .u64 .ptr .align 1 _Z16histogram_atomicPiS__param_0,
	.param .u64 .ptr .align 1 _Z16histogram_atomicPiS__param_1
)
{
	.reg .pred 	%p<2>;
	.reg .b32 	%r<7>;
	.reg .b64 	%rd<9>;

	ld.param.u64 	%rd2, [_Z16histogram_atomicPiS__param_0];
	ld.param.u64 	%rd3, [_Z16histogram_atomicPiS__param_1];
	cvta.to.global.u64 	%rd4, %rd3;
	mov.u32 	%r1, %tid.x;
	mov.u32 	%r2, %ntid.x;
	mov.u32 	%r3, %ctaid.x;
	mad.lo.s32 	%r4, %r2, %r3, %r1;
	mul.wide.s32 	%rd5, %r4, 4;
	add.s64 	%rd1, %rd4, %rd5;
	setp.gt.s32 	%p1, %r4, 999;
	@%p1 bra 	$L__BB0_2;
	cvta.to.global.u64 	%rd6, %rd2;
	ld.global.u32 	%r5, [%rd1];
	mul.wide.s32 	%rd7, %r5, 4;
	add.s64 	%rd8, %rd6, %rd7;
	atom.global.add.u32 	%r6, [%rd8], 1;
$L__BB0_2:
	ret;

}
	// .globl	_Z23histogram_shared_memoryPiS_
.visible .entry _Z23histogram_shared_memoryPiS_(
	.param .u64 .ptr .align 1 _Z23histogram_shared_memoryPiS__param_0,
	.param .u64 .ptr .align 1 _Z23histogram_shared_memoryPiS__param_1
)
{
	.reg .pred 	%p<3>;
	.reg .b32 	%r<21>;
	.reg .b64 	%rd<9>;
	// demoted variable
	.shared .align 4 .b8 _ZZ23histogram_shared_memoryPiS_E5cache[1024];
	ld.param.u64 	%rd2, [_Z23histogram_shared_memoryPiS__param_0];
	ld.param.u64 	%rd3, [_Z23histogram_shared_memoryPiS__param_1];
	mov.u32 	%r1, %tid.x;
	shl.b32 	%r8, %r1, 2;
	mov.u32 	%r9, _ZZ23histogram_shared_memoryPiS_E5cache;
	add.s32 	%r2, %r9, %r8;
	mov.b32 	%r10, 0;
	st.shared.u32 	[%r2], %r10;
	bar.sync 	0;
	mov.u32 	%r3, %ntid.x;
	mov.u32 	%r11, %ctaid.x;
	mad.lo.s32 	%r20, %r3, %r11, %r1;
	setp.gt.s32 	%p1, %r20, 999;
	@%p1 bra 	$L__BB1_3;
	mov.u32 	%r12, %nctaid.x;
	mul.lo.s32 	%r5, %r3, %r12;
	cvta.to.global.u64 	%rd1, %rd3;
$L__BB1_2:
	mul.wide.s32 	%rd4, %r20, 4;
	add.s64 	%rd5, %rd1, %rd4;
	ld.global.u32 	%r13, [%rd5];
	shl.b32 	%r14, %r13, 2;
	add.s32 	%r16, %r9, %r14;
	atom.shared.add.u32 	%r17, [%r16], 1;
	add.s32 	%r20, %r20, %r5;
	setp.lt.s32 	%p2, %r20, 1000;
	@%p2 bra 	$L__BB1_2;
$L__BB1_3:
	cvta.to.global.u64 	%rd6, %rd2;
	bar.sync 	0;
	mul.wide.u32 	%rd7, %r1, 4;
	add.s64 	%rd8, %rd6, %rd7;
	ld.shared.u32 	%r18, [%r2];
	atom.global.add.u32 	%r19, [%rd8], %r18;
	ret;

}


// ===== COMPILED SASS (sm_100) =====

	.target	sm_100

	.elftype	@"ET_EXEC"


//--------------------- .note.nv.tkinfo           --------------------------
	.section	.note.nv.tkinfo,"",@"SHT_NOTE"
	.sectionflags	@"SHF_NOTE_NV_TKINFO"
	.tkinfo
        /*0018*/ 	.word	0x00000002
        /*0030*/ 	.string	""
        /*0030*/ 	.string	"ptxas"
        /*0030*/ 	.string	"Cuda compilation tools, release 13.0, V13.0.88"
        /*0030*/ 	.string	"Build cuda_13.0.r13.0/compiler.36424714_0"
        /*0030*/ 	.string	"-arch sm_100 -m 64 "



//--------------------- .note.nv.cuinfo           --------------------------
	.section	.note.nv.cuinfo,"",@"SHT_NOTE"
	.sectionflags	@"SHF_NOTE_NV_CUINFO"
        /*0018*/ 	.short	0x0002
        /*001a*/ 	.short	0x0064
        /*001c*/ 	.short	0x0082
	.zero		2


//--------------------- .nv.info                  --------------------------
	.section	.nv.info,"",@"SHT_CUDA_INFO"
	.align	4


	//----- nvinfo : EIATTR_REGCOUNT
	.align		4
        /*0000*/ 	.byte	0x04, 0x2f
        /*0002*/ 	.short	(.L_1 - .L_0)
	.align		4
.L_0:
        /*0004*/ 	.word	index@(_Z16histogram_atomicPiS_)
        /*0008*/ 	.word	0x0000000a


	//----- nvinfo : EIATTR_FRAME_SIZE
	.align		4
.L_1:
        /*000c*/ 	.byte	0x04, 0x11
        /*000e*/ 	.short	(.L_3 - .L_2)
	.align		4
.L_2:
        /*0010*/ 	.word	index@(_Z16histogram_atomicPiS_)
        /*0014*/ 	.word	0x00000000


	//----- nvinfo : EIATTR_REGCOUNT
	.align		4
.L_3:
        /*0018*/ 	.byte	0x04, 0x2f
        /*001a*/ 	.short	(.L_5 - .L_4)
	.align		4
.L_4:
        /*001c*/ 	.word	index@(_Z23histogram_shared_memoryPiS_)
        /*0020*/ 	.word	0x0000000c


	//----- nvinfo : EIATTR_FRAME_SIZE
	.align		4
.L_5:
        /*0024*/ 	.byte	0x04, 0x11
        /*0026*/ 	.short	(.L_7 - .L_6)
	.align		4
.L_6:
        /*0028*/ 	.word	index@(_Z23histogram_shared_memoryPiS_)
        /*002c*/ 	.word	0x00000000


	//----- nvinfo : EIATTR_MIN_STACK_SIZE
	.align		4
.L_7:
        /*0030*/ 	.byte	0x04, 0x12
        /*0032*/ 	.short	(.L_9 - .L_8)
	.align		4
.L_8:
        /*0034*/ 	.word	index@(_Z23histogram_shared_memoryPiS_)
        /*0038*/ 	.word	0x00000000


	//----- nvinfo : EIATTR_MIN_STACK_SIZE
	.align		4
.L_9:
        /*003c*/ 	.byte	0x04, 0x12
        /*003e*/ 	.short	(.L_11 - .L_10)
	.align		4
.L_10:
        /*0040*/ 	.word	index@(_Z16histogram_atomicPiS_)
        /*0044*/ 	.word	0x00000000
.L_11:


//--------------------- .nv.compat                --------------------------
	.section	.nv.compat,"",@"SHT_CUDA_COMPAT_INFO"
	.align	4
        /*0000*/ 	.byte	0x02, 0x09, 0x00, 0x00, 0x02, 0x02, 0x01, 0x00, 0x02, 0x05, 0x05, 0x00, 0x03, 0x07, 0x01, 0x01
        /*0010*/ 	.byte	0x02, 0x03, 0x00, 0x00, 0x02, 0x06, 0x01, 0x00, 0x04, 0x0b, 0x08, 0x00, 0x09, 0x00, 0x00, 0x00
        /*0020*/ 	.byte	0x00, 0x00, 0x00, 0x00


//--------------------- .nv.info._Z23histogram_shared_memoryPiS_ --------------------------
	.section	.nv.info._Z23histogram_shared_memoryPiS_,"",@"SHT_CUDA_INFO"
	.sectionflags	@""
	.align	4


	//----- nvinfo : EIATTR_CUDA_API_VERSION
	.align		4
        /*0000*/ 	.byte	0x04, 0x37
        /*0002*/ 	.short	(.L_13 - .L_12)
.L_12:
        /*0004*/ 	.word	0x00000082


	//----- nvinfo : EIATTR_KPARAM_INFO
	.align		4
.L_13:
        /*0008*/ 	.byte	0x04, 0x17
        /*000a*/ 	.short	(.L_15 - .L_14)
.L_14:
        /*000c*/ 	.word	0x00000000
        /*0010*/ 	.short	0x0001
        /*0012*/ 	.short	0x0008
        /*0014*/ 	.byte	0x00, 0xf5, 0x21, 0x00


	//----- nvinfo : EIATTR_KPARAM_INFO
	.align		4
.L_15:
        /*0018*/ 	.byte	0x04, 0x17
        /*001a*/ 	.short	(.L_17 - .L_16)
.L_16:
        /*001c*/ 	.word	0x00000000
        /*0020*/ 	.short	0x0000
        /*0022*/ 	.short	0x0000
        /*0024*/ 	.byte	0x00, 0xf5, 0x21, 0x00


	//----- nvinfo : EIATTR_SPARSE_MMA_MASK
	.align		4
.L_17:
        /*0028*/ 	.byte	0x03, 0x50
        /*002a*/ 	.short	0x0000


	//----- nvinfo : EIATTR_MAXREG_COUNT
	.align		4
        /*002c*/ 	.byte	0x03, 0x1b
        /*002e*/ 	.short	0x00ff


	//----- nvinfo : EIATTR_NUM_BARRIERS
	.align		4
        /*0030*/ 	.byte	0x02, 0x4c
        /*0032*/ 	.byte	0x01
	.zero		1


	//----- nvinfo : EIATTR_MERCURY_ISA_VERSION
	.align		4
        /*0034*/ 	.byte	0x03, 0x5f
        /*0036*/ 	.short	0x0101


	//----- nvinfo : EIATTR_VRC_CTA_INIT_COUNT
	.align		4
        /*0038*/ 	.byte	0x02, 0x4a
	.zero		1
	.zero		1


	//----- nvinfo : EIATTR_EXIT_INSTR_OFFSETS
	.align		4
        /*003c*/ 	.byte	0x04, 0x1c
        /*003e*/ 	.short	(.L_19 - .L_18)


	//   ....[0]....
.L_18:
        /*0040*/ 	.word	0x00000200


	//----- nvinfo : EIATTR_CRS_STACK_SIZE
	.align		4
.L_19:
        /*0044*/ 	.byte	0x04, 0x1e
        /*0046*/ 	.short	(.L_21 - .L_20)
.L_20:
        /*0048*/ 	.word	0x00000000


	//----- nvinfo : EIATTR_CBANK_PARAM_SIZE
	.align		4
.L_21:
        /*004c*/ 	.byte	0x03, 0x19
        /*004e*/ 	.short	0x0010


	//----- nvinfo : EIATTR_PARAM_CBANK
	.align		4
        /*0050*/ 	.byte	0x04, 0x0a
        /*0052*/ 	.short	(.L_23 - .L_22)
	.align		4
.L_22:
        /*0054*/ 	.word	index@(.nv.constant0._Z23histogram_shared_memoryPiS_)
        /*0058*/ 	.short	0x0380
        /*005a*/ 	.short	0x0010


	//----- nvinfo : EIATTR_SW_WAR
	.align		4
.L_23:
        /*005c*/ 	.byte	0x04, 0x36
        /*005e*/ 	.short	(.L_25 - .L_24)
.L_24:
        /*0060*/ 	.word	0x00000008
.L_25:


//--------------------- .nv.info._Z16histogram_atomicPiS_ --------------------------
	.section	.nv.info._Z16histogram_atomicPiS_,"",@"SHT_CUDA_INFO"
	.sectionflags	@""
	.align	4


	//----- nvinfo : EIATTR_CUDA_API_VERSION
	.align		4
        /*0000*/ 	.byte	0x04, 0x37
        /*0002*/ 	.short	(.L_27 - .L_26)
.L_26:
        /*0004*/ 	.word	0x00000082


	//----- nvinfo : EIATTR_KPARAM_INFO
	.align		4
.L_27:
        /*0008*/ 	.byte	0x04, 0x17
        /*000a*/ 	.short	(.L_29 - .L_28)
.L_28:
        /*000c*/ 	.word	0x00000000
        /*0010*/ 	.short	0x0001
        /*0012*/ 	.short	0x0008
        /*0014*/ 	.byte	0x00, 0xf5, 0x21, 0x00


	//----- nvinfo : EIATTR_KPARAM_INFO
	.align		4
.L_29:
        /*0018*/ 	.byte	0x04, 0x17
        /*001a*/ 	.short	(.L_31 - .L_30)
.L_30:
        /*001c*/ 	.word	0x00000000
        /*0020*/ 	.short	0x0000
        /*0022*/ 	.short	0x0000
        /*0024*/ 	.byte	0x00, 0xf5, 0x21, 0x00


	//----- nvinfo : EIATTR_SPARSE_MMA_MASK
	.align		4
.L_31:
        /*0028*/ 	.byte	0x03, 0x50
        /*002a*/ 	.short	0x0000


	//----- nvinfo : EIATTR_MAXREG_COUNT
	.align		4
        /*002c*/ 	.byte	0x03, 0x1b
        /*002e*/ 	.short	0x00ff


	//----- nvinfo : EIATTR_MERCURY_ISA_VERSION
	.align		4
        /*0030*/ 	.byte	0x03, 0x5f
        /*0032*/ 	.short	0x0101


	//----- nvinfo : EIATTR_VRC_CTA_INIT_COUNT
	.align		4
        /*0034*/ 	.byte	0x02, 0x4a
	.zero		1
	.zero		1


	//----- nvinfo : EIATTR_EXIT_INSTR_OFFSETS
	.align		4
        /*0038*/ 	.byte	0x04, 0x1c
        /*003a*/ 	.short	(.L_33 - .L_32)


	//   ....[0]....
.L_32:
        /*003c*/ 	.word	0x00000070


	//   ....[1]....
        /*0040*/ 	.word	0x000000f0


	//----- nvinfo : EIATTR_CBANK_PARAM_SIZE
	.align		4
.L_33:
        /*0044*/ 	.byte	0x03, 0x19
        /*0046*/ 	.short	0x0010


	//----- nvinfo : EIATTR_PARAM_CBANK
	.align		4
        /*0048*/ 	.byte	0x04, 0x0a
        /*004a*/ 	.short	(.L_35 - .L_34)
	.align		4
.L_34:
        /*004c*/ 	.word	index@(.nv.constant0._Z16histogram_atomicPiS_)
        /*0050*/ 	.short	0x0380
        /*0052*/ 	.short	0x0010


	//----- nvinfo : EIATTR_SW_WAR
	.align		4
.L_35:
        /*0054*/ 	.byte	0x04, 0x36
        /*0056*/ 	.short	(.L_37 - .L_36)
.L_36:
        /*0058*/ 	.word	0x00000008
.L_37:


//--------------------- .nv.callgraph             --------------------------
	.section	.nv.callgraph,"",@"SHT_CUDA_CALLGRAPH"
	.align	4
	.sectionentsize	8
	.align		4
        /*0000*/ 	.word	0x00000000
	.align		4
        /*0004*/ 	.word	0xffffffff
	.align		4
        /*0008*/ 	.word	0x00000000
	.align		4
        /*000c*/ 	.word	0xfffffffe
	.align		4
        /*0010*/ 	.word	0x00000000
	.align		4
        /*0014*/ 	.word	0xfffffffd
	.align		4
        /*0018*/ 	.word	0x00000000
	.align		4
        /*001c*/ 	.word	0xfffffffc


//--------------------- .text._Z23histogram_shared_memoryPiS_ --------------------------
	.section	.text._Z23histogram_shared_memoryPiS_,"ax",@progbits
	.align	128
        .global         _Z23histogram_shared_memoryPiS_
        .type           _Z23histogram_shared_memoryPiS_,@function
        .size           _Z23histogram_shared_memoryPiS_,(.L_x_5 - _Z23histogram_shared_memoryPiS_)
        .other          _Z23histogram_shared_memoryPiS_,@"STO_CUDA_ENTRY STV_DEFAULT"
_Z23histogram_shared_memoryPiS_:
.text._Z23histogram_shared_memoryPiS_:
[----:B------:R-:W-:Y:S01]  /*0000*/  LDC R1, c[0x0][0x37c] ;  /* 0x0000df00ff017b82 */ /* 0x000fe20000000800 */
[----:B------:R-:W0:Y:S07]  /*0010*/  S2R R9, SR_TID.X ;  /* 0x0000000000097919 */ /* 0x000e2e0000002100 */
[----:B------:R-:W1:Y:S01]  /*0020*/  S2UR UR5, SR_CgaCtaId ;  /* 0x00000000000579c3 */ /* 0x000e620000008800 */
[----:B------:R-:W2:Y:S01]  /*0030*/  LDCU UR8, c[0x0][0x360] ;  /* 0x00006c00ff0877ac */ /* 0x000ea20008000800 */
[----:B------:R-:W-:Y:S01]  /*0040*/  BSSY.RECONVERGENT B0, `(.L_x_0) ;  /* 0x0000016000007945 */ /* 0x000fe20003800200 */
[----:B------:R-:W2:Y:S01]  /*0050*/  S2R R2, SR_CTAID.X ;  /* 0x0000000000027919 */ /* 0x000ea20000002500 */
[----:B------:R-:W-:Y:S01]  /*0060*/  UMOV UR4, 0x400 ;  /* 0x0000040000047882 */ /* 0x000fe20000000000 */
[----:B------:R-:W3:Y:S01]  /*0070*/  LDCU.64 UR6, c[0x0][0x358] ;  /* 0x00006b00ff0677ac */ /* 0x000ee20008000a00 */
[----:B-1----:R-:W-:-:S06]  /*0080*/  ULEA UR4, UR5, UR4, 0x18 ;  /* 0x0000000405047291 */ /* 0x002fcc000f8ec0ff */
[----:B0-----:R-:W-:Y:S01]  /*0090*/  LEA R0, R9, UR4, 0x2 ;  /* 0x0000000409007c11 */ /* 0x001fe2000f8e10ff */
[----:B--2---:R-:W-:-:S04]  /*00a0*/  IMAD R2, R2, UR8, R9 ;  /* 0x0000000802027c24 */ /* 0x004fc8000f8e0209 */
[----:B------:R0:W-:Y:S01]  /*00b0*/  STS [R0], RZ ;  /* 0x000000ff00007388 */ /* 0x0001e20000000800 */
[----:B------:R-:W-:Y:S01]  /*00c0*/  BAR.SYNC.DEFER_BLOCKING 0x0 ;  /* 0x0000000000007b1d */ /* 0x000fe20000010000 */
[----:B------:R-:W-:-:S13]  /*00d0*/  ISETP.GT.AND P0, PT, R2, 0x3e7, PT ;  /* 0x000003e70200780c */ /* 0x000fda0003f04270 */
[----:B0--3--:R-:W-:Y:S05]  /*00e0*/  @P0 BRA `(.L_x_1) ;  /* 0x00000000002c0947 */ /* 0x009fea0003800000 */
[----:B------:R-:W0:Y:S01]  /*00f0*/  LDC R6, c[0x0][0x370] ;  /* 0x0000dc00ff067b82 */ /* 0x000e220000000800 */
[----:B------:R-:W-:-:S07]  /*0100*/  MOV R7, R2 ;  /* 0x0000000200077202 */ /* 0x000fce0000000f00 */
[----:B------:R-:W1:Y:S01]  /*0110*/  LDC.64 R4, c[0x0][0x388] ;  /* 0x0000e200ff047b82 */ /* 0x000e620000000a00 */
[----:B0-----:R-:W-:-:S07]  /*0120*/  IMAD R6, R6, UR8, RZ ;  /* 0x0000000806067c24 */ /* 0x001fce000f8e02ff */
.L_x_2:
[----:B-1----:R-:W-:-:S06]  /*0130*/  IMAD.WIDE R2, R7, 0x4, R4 ;  /* 0x0000000407027825 */ /* 0x002fcc00078e0204 */
[----:B------:R-:W2:Y:S01]  /*0140*/  LDG.E R2, desc[UR6][R2.64] ;  /* 0x0000000602027981 */ /* 0x000ea2000c1e1900 */
[----:B------:R-:W-:-:S04]  /*0150*/  IADD3 R7, PT, PT, R6, R7, RZ ;  /* 0x0000000706077210 */ /* 0x000fc80007ffe0ff */
[----:B------:R-:W-:Y:S02]  /*0160*/  ISETP.GE.AND P0, PT, R7, 0x3e8, PT ;  /* 0x000003e80700780c */ /* 0x000fe40003f06270 */
[----:B0-2---:R-:W-:-:S05]  /*0170*/  LEA R8, R2, UR4, 0x2 ;  /* 0x0000000402087c11 */ /* 0x005fca000f8e10ff */
[----:B------:R0:W-:Y:S06]  /*0180*/  ATOMS.POPC.INC.32 RZ, [R8+URZ] ;  /* 0x0000000008ff7f8c */ /* 0x0001ec000d8000ff */
[----:B------:R-:W-:Y:S05]  /*0190*/  @!P0 BRA `(.L_x_2) ;  /* 0xfffffffc00e48947 */ /* 0x000fea000383ffff */
.L_x_1:
[----:B------:R-:W-:Y:S05]  /*01a0*/  BSYNC.RECONVERGENT B0 ;  /* 0x0000000000007941 */ /* 0x000fea0003800200 */
.L_x_0:
[----:B------:R-:W-:Y:S08]  /*01b0*/  BAR.SYNC.DEFER_BLOCKING 0x0 ;  /* 0x0000000000007b1d */ /* 0x000ff00000010000 */
[----:B------:R-:W1:Y:S01]  /*01c0*/  LDC.64 R2, c[0x0][0x380] ;  /* 0x0000e000ff027b82 */ /* 0x000e620000000a00 */
[----:B------:R-:W2:Y:S01]  /*01d0*/  LDS R5, [R0] ;  /* 0x0000000000057984 */ /* 0x000ea20000000800 */
[----:B-1----:R-:W-:-:S05]  /*01e0*/  IMAD.WIDE.U32 R2, R9, 0x4, R2 ;  /* 0x0000000409027825 */ /* 0x002fca00078e0002 */
[----:B--2---:R-:W-:Y:S01]  /*01f0*/  REDG.E.ADD.STRONG.GPU desc[UR6][R2.64], R5 ;  /* 0x000000050200798e */ /* 0x004fe2000c12e106 */
[----:B------:R-:W-:Y:S05]  /*0200*/  EXIT ;  /* 0x000000000000794d */ /* 0x000fea0003800000 */
.L_x_3:
[----:B------:R-:W-:-:S00]  /*0210*/  BRA `(.L_x_3) ;  /* 0xfffffffc00fc7947 */ /* 0x000fc0000383ffff */
[----:B------:R-:W-:-:S00]  /*0220*/  NOP ;  /* 0x0000000000007918 */ /* 0x000fc00000000000 */
        /* <DEDUP_REMOVED lines=13> */
.L_x_5:


//--------------------- .text._Z16histogram_atomicPiS_ --------------------------
	.section	.text._Z16histogram_atomicPiS_,"ax",@progbits
	.align	128
        .global         _Z16histogram_atomicPiS_
        .type           _Z16histogram_atomicPiS_,@function
        .size           _Z16histogram_atomicPiS_,(.L_x_6 - _Z16histogram_atomicPiS_)
        .other          _Z16histogram_atomicPiS_,@"STO_CUDA_ENTRY STV_DEFAULT"
_Z16histogram_atomicPiS_:
.text._Z16histogram_atomicPiS_:
[----:B------:R-:W-:Y:S01]  /*0000*/  LDC R1, c[0x0][0x37c] ;  /* 0x0000df00ff017b82 */ /* 0x000fe20000000800 */
[----:B------:R-:W0:Y:S01]  /*0010*/  S2R R5, SR_TID.X ;  /* 0x0000000000057919 */ /* 0x000e220000002100 */
[----:B------:R-:W0:Y:S06]  /*0020*/  LDCU UR4, c[0x0][0x360] ;  /* 0x00006c00ff0477ac */ /* 0x000e2c0008000800 */
[----:B------:R-:W1:Y:S01]  /*0030*/  LDC.64 R2, c[0x0][0x388] ;  /* 0x0000e200ff027b82 */ /* 0x000e620000000a00 */
[----:B------:R-:W0:Y:S02]  /*0040*/  S2R R0, SR_CTAID.X ;  /* 0x0000000000007919 */ /* 0x000e240000002500 */
[----:B0-----:R-:W-:-:S05]  /*0050*/  IMAD R5, R0, UR4, R5 ;  /* 0x0000000400057c24 */ /* 0x001fca000f8e0205 */
[----:B------:R-:W-:-:S13]  /*0060*/  ISETP.GT.AND P0, PT, R5, 0x3e7, PT ;  /* 0x000003e70500780c */ /* 0x000fda0003f04270 */
[----:B-1----:R-:W-:Y:S05]  /*0070*/  @P0 EXIT ;  /* 0x000000000000094d */ /* 0x002fea0003800000 */
[----:B------:R-:W0:Y:S01]  /*0080*/  LDCU.64 UR4, c[0x0][0x358] ;  /* 0x00006b00ff0477ac */ /* 0x000e220008000a00 */
[----:B------:R-:W-:Y:S02]  /*0090*/  IMAD.WIDE R2, R5, 0x4, R2 ;  /* 0x0000000405027825 */ /* 0x000fe400078e0202 */
[----:B------:R-:W1:Y:S04]  /*00a0*/  LDC.64 R4, c[0x0][0x380] ;  /* 0x0000e000ff047b82 */ /* 0x000e680000000a00 */
[----:B0-----:R-:W1:Y:S01]  /*00b0*/  LDG.E R3, desc[UR4][R2.64] ;  /* 0x0000000402037981 */ /* 0x001e62000c1e1900 */
[----:B------:R-:W-:Y:S02]  /*00c0*/  HFMA2 R7, -RZ, RZ, 0, 5.9604644775390625e-08 ;  /* 0x00000001ff077431 */ /* 0x000fe400000001ff */
[----:B-1----:R-:W-:-:S05]  /*00d0*/  IMAD.WIDE R4, R3, 0x4, R4 ;  /* 0x0000000403047825 */ /* 0x002fca00078e0204 */
[----:B------:R-:W-:Y:S01]  /*00e0*/  REDG.E.ADD.STRONG.GPU desc[UR4][R4.64], R7 ;  /* 0x000000070400798e */ /* 0x000fe2000c12e104 */
[----:B------:R-:W-:Y:S05]  /*00f0*/  EXIT ;  /* 0x000000000000794d */ /* 0x000fea0003800000 */
.L_x_4:
        /* <DEDUP_REMOVED lines=16> */
.L_x_6:


//--------------------- .nv.shared._Z23histogram_shared_memoryPiS_ --------------------------
	.section	.nv.shared._Z23histogram_shared_memoryPiS_,"aw",@nobits
	.sectionflags	@""
	.align	4
.nv.shared._Z23histogram_shared_memoryPiS_:
	.zero		2048


//--------------------- .nv.shared.reserved.0     --------------------------
	.section	.nv.shared.reserved.0,"aw",@nobits
	.weak		__nv_reservedSMEM_offset_0_alias
	.size		__nv_reservedSMEM_offset_0_alias, 0, 64
	.other		__nv_reservedSMEM_offset_0_alias,@"STO_CUDA_RESERVED_SHARED STV_DEFAULT"
__nv_reservedSMEM_offset_0_alias:
	.zero		0
	.zero		64


//--------------------- .nv.constant0._Z23histogram_shared_memoryPiS_ --------------------------
	.section	.nv.constant0._Z23histogram_shared_memoryPiS_,"a",@progbits
	.sectionflags	@""
	.align	4
.nv.constant0._Z23histogram_shared_memoryPiS_:
	.zero		912


//--------------------- .nv.constant0._Z16histogram_atomicPiS_ --------------------------
	.section	.nv.constant0._Z16histogram_atomicPiS_,"a",@progbits
	.sectionflags	@""
	.align	4
.nv.constant0._Z16histogram_atomicPiS_:
	.zero		912


//--------------------- SYMBOLS --------------------------

	.type		.nv.reservedSmem.offset0,@object
	.size		.nv.reservedSmem.offset0,0x4
	.type		.nv.reservedSmem.cap,@object
	.size		.nv.reservedSmem.cap,0x4
